//
// Generated by NVIDIA NVVM Compiler
//
// Compiler Build ID: CL-36424714
// Cuda compilation tools, release 13.0, V13.0.88
// Based on NVVM 20.0.0
//

.version 9.0
.target sm_100
.address_size 64

	// .globl	_Z10calc_scoreiiPaS_

.visible .entry _Z10calc_scoreiiPaS_(
	.param .u32 _Z10calc_scoreiiPaS__param_0,
	.param .u32 _Z10calc_scoreiiPaS__param_1,
	.param .u64 .ptr .align 1 _Z10calc_scoreiiPaS__param_2,
	.param .u64 .ptr .align 1 _Z10calc_scoreiiPaS__param_3
)
{
	.reg .pred 	%p<4>;
	.reg .b16 	%rs<10>;
	.reg .b32 	%r<24>;
	.reg .b32 	%f<9>;
	.reg .b64 	%rd<17>;

	ld.param.u32 	%r6, [_Z10calc_scoreiiPaS__param_0];
	ld.param.u32 	%r7, [_Z10calc_scoreiiPaS__param_1];
	ld.param.u64 	%rd1, [_Z10calc_scoreiiPaS__param_2];
	ld.param.u64 	%rd2, [_Z10calc_scoreiiPaS__param_3];
	mov.u32 	%r8, %ctaid.x;
	add.s32 	%r1, %r7, %r8;
	mov.u32 	%r2, %ctaid.y;
	mov.u32 	%r9, %ctaid.z;
	mov.u32 	%r10, %ntid.x;
	mov.u32 	%r11, %ntid.y;
	mul.lo.s32 	%r12, %r10, %r11;
	mov.u32 	%r13, %ntid.z;
	mul.lo.s32 	%r14, %r12, %r13;
	mov.u32 	%r15, %tid.x;
	mad.lo.s32 	%r3, %r14, %r9, %r15;
	mov.u32 	%r16, %nctaid.y;
	mov.u32 	%r17, %nctaid.z;
	mad.lo.s32 	%r18, %r8, %r16, %r2;
	mul.lo.s32 	%r19, %r14, %r17;
	mul.lo.s32 	%r4, %r19, %r18;
	add.s32 	%r20, %r6, %r2;
	add.s32 	%r21, %r20, %r1;
	add.s32 	%r5, %r21, %r3;
	setp.gt.s32 	%p1, %r5, 4444;
	setp.eq.s32 	%p2, %r5, 0;
	or.pred  	%p3, %p1, %p2;
	@%p3 bra 	$L__BB0_2;
	cvta.to.global.u64 	%rd3, %rd1;
	cvta.to.global.u64 	%rd4, %rd2;
	add.s32 	%r22, %r4, %r3;
	cvt.u64.u32 	%rd5, %r22;
	cvt.rn.f32.s32 	%f1, %r6;
	cvt.rn.f32.s32 	%f2, %r1;
	fma.rn.f32 	%f3, %f1, 0f3F8147AE, %f2;
	cvt.rn.f32.u32 	%f4, %r2;
	fma.rn.f32 	%f5, %f4, 0f3F000000, %f3;
	mul.f32 	%f6, %f5, 0f49742400;
	cvt.rn.f32.s32 	%f7, %r5;
	div.rn.f32 	%f8, %f6, %f7;
	cvt.rzi.s32.f32 	%r23, %f8;
	cvt.s64.s32 	%rd6, %r23;
	add.s64 	%rd7, %rd3, %rd6;
	ld.global.u8 	%rs1, [%rd7];
	cvt.s64.s32 	%rd8, %r6;
	add.s64 	%rd9, %rd3, %rd8;
	ld.global.u8 	%rs2, [%rd9];
	add.s16 	%rs3, %rs2, %rs1;
	cvt.s64.s32 	%rd10, %r1;
	add.s64 	%rd11, %rd3, %rd10;
	ld.global.u8 	%rs4, [%rd11];
	add.s16 	%rs5, %rs3, %rs4;
	cvt.u64.u32 	%rd12, %r2;
	add.s64 	%rd13, %rd3, %rd12;
	ld.global.u8 	%rs6, [%rd13];
	add.s16 	%rs7, %rs5, %rs6;
	cvt.s64.s32 	%rd14, %r3;
	add.s64 	%rd15, %rd3, %rd14;
	ld.global.u8 	%rs8, [%rd15];
	add.s16 	%rs9, %rs7, %rs8;
	add.s64 	%rd16, %rd4, %rd5;
	st.global.u8 	[%rd16], %rs9;
$L__BB0_2:
	ret;

}


// ===== COMPILED SASS (sm_100) =====

	.target	sm_100

	.elftype	@"ET_EXEC"


//--------------------- .note.nv.tkinfo           --------------------------
	.section	.note.nv.tkinfo,"",@"SHT_NOTE"
	.sectionflags	@"SHF_NOTE_NV_TKINFO"
	.tkinfo
        /*0018*/ 	.word	0x00000002
        /*0030*/ 	.string	""
        /*0030*/ 	.string	"ptxas"
        /*0030*/ 	.string	"Cuda compilation tools, release 13.0, V13.0.88"
        /*0030*/ 	.string	"Build cuda_13.0.r13.0/compiler.36424714_0"
        /*0030*/ 	.string	"-arch sm_100 -m 64 "



//--------------------- .note.nv.cuinfo           --------------------------
	.section	.note.nv.cuinfo,"",@"SHT_NOTE"
	.sectionflags	@"SHF_NOTE_NV_CUINFO"
        /*0018*/ 	.short	0x0002
        /*001a*/ 	.short	0x0064
        /*001c*/ 	.short	0x0082
	.zero		2


//--------------------- .nv.info                  --------------------------
	.section	.nv.info,"",@"SHT_CUDA_INFO"
	.align	4


	//----- nvinfo : EIATTR_REGCOUNT
	.align		4
        /*0000*/ 	.byte	0x04, 0x2f
        /*0002*/ 	.short	(.L_1 - .L_0)
	.align		4
.L_0:
        /*0004*/ 	.word	index@(_Z10calc_scoreiiPaS_)
        /*0008*/ 	.word	0x00000010


	//----- nvinfo : EIATTR_FRAME_SIZE
	.align		4
.L_1:
        /*000c*/ 	.byte	0x04, 0x11
        /*000e*/ 	.short	(.L_3 - .L_2)
	.align		4
.L_2:
        /*0010*/ 	.word	index@($__internal_0_$__cuda_sm3x_div_rn_noftz_f32_slowpath)
        /*0014*/ 	.word	0x00000000


	//----- nvinfo : EIATTR_FRAME_SIZE
	.align		4
.L_3:
        /*0018*/ 	.byte	0x04, 0x11
        /*001a*/ 	.short	(.L_5 - .L_4)
	.align		4
.L_4:
        /*001c*/ 	.word	index@(_Z10calc_scoreiiPaS_)
        /*0020*/ 	.word	0x00000000


	//----- nvinfo : EIATTR_MIN_STACK_SIZE
	.align		4
.L_5:
        /*0024*/ 	.byte	0x04, 0x12
        /*0026*/ 	.short	(.L_7 - .L_6)
	.align		4
.L_6:
        /*0028*/ 	.word	index@(_Z10calc_scoreiiPaS_)
        /*002c*/ 	.word	0x00000000
.L_7:


//--------------------- .nv.compat                --------------------------
	.section	.nv.compat,"",@"SHT_CUDA_COMPAT_INFO"
	.align	4
        /*0000*/ 	.byte	0x02, 0x09, 0x00, 0x00, 0x02, 0x02, 0x01, 0x00, 0x02, 0x05, 0x05, 0x00, 0x03, 0x07, 0x01, 0x01
        /*0010*/ 	.byte	0x02, 0x03, 0x00, 0x00, 0x02, 0x06, 0x01, 0x00, 0x04, 0x0b, 0x08, 0x00, 0x01, 0x00, 0x00, 0x00
        /*0020*/ 	.byte	0x00, 0x00, 0x00, 0x00


//--------------------- .nv.info._Z10calc_scoreiiPaS_ --------------------------
	.section	.nv.info._Z10calc_scoreiiPaS_,"",@"SHT_CUDA_INFO"
	.sectionflags	@""
	.align	4


	//----- nvinfo : EIATTR_CUDA_API_VERSION
	.align		4
        /*0000*/ 	.byte	0x04, 0x37
        /*0002*/ 	.short	(.L_9 - .L_8)
.L_8:
        /*0004*/ 	.word	0x00000082


	//----- nvinfo : EIATTR_KPARAM_INFO
	.align		4
.L_9:
        /*0008*/ 	.byte	0x04, 0x17
        /*000a*/ 	.short	(.L_11 - .L_10)
.L_10:
        /*000c*/ 	.word	0x00000000
        /*0010*/ 	.short	0x0003
        /*0012*/ 	.short	0x0010
        /*0014*/ 	.byte	0x00, 0xf5, 0x21, 0x00


	//----- nvinfo : EIATTR_KPARAM_INFO
	.align		4
.L_11:
        /*0018*/ 	.byte	0x04, 0x17
        /*001a*/ 	.short	(.L_13 - .L_12)
.L_12:
        /*001c*/ 	.word	0x00000000
        /*0020*/ 	.short	0x0002
        /*0022*/ 	.short	0x0008
        /*0024*/ 	.byte	0x00, 0xf5, 0x21, 0x00


	//----- nvinfo : EIATTR_KPARAM_INFO
	.align		4
.L_13:
        /*0028*/ 	.byte	0x04, 0x17
        /*002a*/ 	.short	(.L_15 - .L_14)
.L_14:
        /*002c*/ 	.word	0x00000000
        /*0030*/ 	.short	0x0001
        /*0032*/ 	.short	0x0004
        /*0034*/ 	.byte	0x00, 0xf0, 0x11, 0x00


	//----- nvinfo : EIATTR_KPARAM_INFO
	.align		4
.L_15:
        /*0038*/ 	.byte	0x04, 0x17
        /*003a*/ 	.short	(.L_17 - .L_16)
.L_16:
        /*003c*/ 	.word	0x00000000
        /*0040*/ 	.short	0x0000
        /*0042*/ 	.short	0x0000
        /*0044*/ 	.byte	0x00, 0xf0, 0x11, 0x00


	//----- nvinfo : EIATTR_SPARSE_MMA_MASK
	.align		4
.L_17:
        /*0048*/ 	.byte	0x03, 0x50
        /*004a*/ 	.short	0x0000


	//----- nvinfo : EIATTR_MAXREG_COUNT
	.align		4
        /*004c*/ 	.byte	0x03, 0x1b
        /*004e*/ 	.short	0x00ff


	//----- nvinfo : EIATTR_MERCURY_ISA_VERSION
	.align		4
        /*0050*/ 	.byte	0x03, 0x5f
        /*0052*/ 	.short	0x0101


	//----- nvinfo : EIATTR_VRC_CTA_INIT_COUNT
	.align		4
        /*0054*/ 	.byte	0x02, 0x4a
	.zero		1
	.zero		1


	//----- nvinfo : EIATTR_EXIT_INSTR_OFFSETS
	.align		4
        /*0058*/ 	.byte	0x04, 0x1c
        /*005a*/ 	.short	(.L_19 - .L_18)


	//   ....[0]....
.L_18:
        /*005c*/ 	.word	0x00000160


	//   ....[1]....
        /*0060*/ 	.word	0x000004b0


	//----- nvinfo : EIATTR_CRS_STACK_SIZE
	.align		4
.L_19:
        /*0064*/ 	.byte	0x04, 0x1e
        /*0066*/ 	.short	(.L_21 - .L_20)
.L_20:
        /*0068*/ 	.word	0x00000000


	//----- nvinfo : EIATTR_CBANK_PARAM_SIZE
	.align		4
.L_21:
        /*006c*/ 	.byte	0x03, 0x19
        /*006e*/ 	.short	0x0018


	//----- nvinfo : EIATTR_PARAM_CBANK
	.align		4
        /*0070*/ 	.byte	0x04, 0x0a
        /*0072*/ 	.short	(.L_23 - .L_22)
	.align		4
.L_22:
        /*0074*/ 	.word	index@(.nv.constant0._Z10calc_scoreiiPaS_)
        /*0078*/ 	.short	0x0380
        /*007a*/ 	.short	0x0018


	//----- nvinfo : EIATTR_SW_WAR
	.align		4
.L_23:
        /*007c*/ 	.byte	0x04, 0x36
        /*007e*/ 	.short	(.L_25 - .L_24)
.L_24:
        /*0080*/ 	.word	0x00000008
.L_25:


//--------------------- .nv.callgraph             --------------------------
	.section	.nv.callgraph,"",@"SHT_CUDA_CALLGRAPH"
	.align	4
	.sectionentsize	8
	.align		4
        /*0000*/ 	.word	0x00000000
	.align		4
        /*0004*/ 	.word	0xffffffff
	.align		4
        /*0008*/ 	.word	0x00000000
	.align		4
        /*000c*/ 	.word	0xfffffffe
	.align		4
        /*0010*/ 	.word	0x00000000
	.align		4
        /*0014*/ 	.word	0xfffffffd
	.align		4
        /*0018*/ 	.word	0x00000000
	.align		4
        /*001c*/ 	.word	0xfffffffc


//--------------------- .text._Z10calc_scoreiiPaS_ --------------------------
	.section	.text._Z10calc_scoreiiPaS_,"ax",@progbits
	.align	128
        .global         _Z10calc_scoreiiPaS_
        .type           _Z10calc_scoreiiPaS_,@function
        .size           _Z10calc_scoreiiPaS_,(.L_x_14 - _Z10calc_scoreiiPaS_)
        .other          _Z10calc_scoreiiPaS_,@"STO_CUDA_ENTRY STV_DEFAULT"
_Z10calc_scoreiiPaS_:
.text._Z10calc_scoreiiPaS_:
[----:B------:R-:W-:Y:S01]  /*0000*/  LDC R1, c[0x0][0x37c] ;  /* 0x0000df00ff017b82 */ /* 0x000fe20000000800 */
[----:B------:R-:W0:Y:S01]  /*0010*/  S2R R3, SR_TID.X ;  /* 0x0000000000037919 */ /* 0x000e220000002100 */
[----:B------:R-:W1:Y:S06]  /*0020*/  LDCU UR5, c[0x0][0x360] ;  /* 0x00006c00ff0577ac */ /* 0x000e6c0008000800 */
[----:B------:R-:W2:Y:S01]  /*0030*/  S2UR UR6, SR_CTAID.X ;  /* 0x00000000000679c3 */ /* 0x000ea20000002500 */
[----:B------:R-:W1:Y:S01]  /*0040*/  LDCU UR7, c[0x0][0x364] ;  /* 0x00006c80ff0777ac */ /* 0x000e620008000800 */
[----:B------:R-:W2:Y:S06]  /*0050*/  LDCU.64 UR12, c[0x0][0x380] ;  /* 0x00007000ff0c77ac */ /* 0x000eac0008000a00 */
[----:B------:R-:W3:Y:S08]  /*0060*/  LDC R0, c[0x0][0x368] ;  /* 0x0000da00ff007b82 */ /* 0x000ef00000000800 */
[----:B------:R-:W4:Y:S01]  /*0070*/  S2UR UR9, SR_CTAID.Y ;  /* 0x00000000000979c3 */ /* 0x000f220000002600 */
[----:B-1----:R-:W-:Y:S01]  /*0080*/  UIMAD UR5, UR5, UR7, URZ ;  /* 0x00000007050572a4 */ /* 0x002fe2000f8e02ff */
[----:B------:R-:W1:Y:S06]  /*0090*/  LDCU UR7, c[0x0][0x374] ;  /* 0x00006e80ff0777ac */ /* 0x000e6c0008000800 */
[----:B------:R-:W0:Y:S01]  /*00a0*/  S2UR UR10, SR_CTAID.Z ;  /* 0x00000000000a79c3 */ /* 0x000e220000002700 */
[----:B--2---:R-:W-:Y:S01]  /*00b0*/  UIADD3 UR4, UPT, UPT, UR6, UR13, URZ ;  /* 0x0000000d06047290 */ /* 0x004fe2000fffe0ff */
[----:B------:R-:W2:Y:S01]  /*00c0*/  LDCU UR11, c[0x0][0x378] ;  /* 0x00006f00ff0b77ac */ /* 0x000ea20008000800 */
[----:B---3--:R-:W-:-:S02]  /*00d0*/  IMAD R0, R0, UR5, RZ ;  /* 0x0000000500007c24 */ /* 0x008fc4000f8e02ff */
[----:B----4-:R-:W-:Y:S02]  /*00e0*/  UIADD3 UR8, UPT, UPT, UR4, UR12, UR9 ;  /* 0x0000000c04087290 */ /* 0x010fe4000fffe009 */
[----:B-1----:R-:W-:Y:S01]  /*00f0*/  UIMAD UR5, UR6, UR7, UR9 ;  /* 0x00000007060572a4 */ /* 0x002fe2000f8e0209 */
[C---:B0-----:R-:W-:Y:S02]  /*0100*/  IMAD R2, R0.reuse, UR10, R3 ;  /* 0x0000000a00027c24 */ /* 0x041fe4000f8e0203 */
[----:B--2---:R-:W-:Y:S02]  /*0110*/  IMAD R0, R0, UR11, RZ ;  /* 0x0000000b00007c24 */ /* 0x004fe4000f8e02ff */
[----:B------:R-:W-:Y:S02]  /*0120*/  VIADD R4, R2, UR8 ;  /* 0x0000000802047c36 */ /* 0x000fe40008000000 */
[----:B------:R-:W-:-:S03]  /*0130*/  IMAD R3, R0, UR5, RZ ;  /* 0x0000000500037c24 */ /* 0x000fc6000f8e02ff */
[----:B------:R-:W-:-:S04]  /*0140*/  ISETP.NE.AND P0, PT, R4, RZ, PT ;  /* 0x000000ff0400720c */ /* 0x000fc80003f05270 */
[----:B------:R-:W-:-:S13]  /*0150*/  ISETP.GT.OR P0, PT, R4, 0x115c, !P0 ;  /* 0x0000115c0400780c */ /* 0x000fda0004704670 */
[----:B------:R-:W-:Y:S05]  /*0160*/  @P0 EXIT ;  /* 0x000000000000094d */ /* 0x000fea0003800000 */
[----:B------:R-:W-:Y:S01]  /*0170*/  I2FP.F32.S32 R9, R4 ;  /* 0x0000000400097245 */ /* 0x000fe20000201400 */
[----:B------:R-:W0:Y:S01]  /*0180*/  LDCU.64 UR6, c[0x0][0x358] ;  /* 0x00006b00ff0677ac */ /* 0x000e220008000a00 */
[----:B------:R-:W-:Y:S01]  /*0190*/  I2FP.F32.S32 R0, UR12 ;  /* 0x0000000c00007c45 */ /* 0x000fe20008201400 */
[----:B------:R-:W-:Y:S01]  /*01a0*/  BSSY.RECONVERGENT B0, `(.L_x_0) ;  /* 0x0000012000007945 */ /* 0x000fe20003800200 */
[----:B------:R-:W1:Y:S01]  /*01b0*/  MUFU.RCP R4, R9 ;  /* 0x0000000900047308 */ /* 0x000e620000001000 */
[----:B------:R-:W-:Y:S02]  /*01c0*/  I2FP.F32.S32 R5, UR4 ;  /* 0x0000000400057c45 */ /* 0x000fe40008201400 */
[----:B------:R-:W-:-:S03]  /*01d0*/  I2FP.F32.U32 R7, UR9 ;  /* 0x0000000900077c45 */ /* 0x000fc60008201000 */
[----:B------:R-:W-:-:S04]  /*01e0*/  FFMA R0, R0, 1.0099999904632568359, R5 ;  /* 0x3f8147ae00007823 */ /* 0x000fc80000000005 */
[----:B------:R-:W-:-:S04]  /*01f0*/  FFMA R0, R7, 0.5, R0 ;  /* 0x3f00000007007823 */ /* 0x000fc80000000000 */
[----:B------:R-:W-:Y:S01]  /*0200*/  FMUL R0, R0, 1000000 ;  /* 0x4974240000007820 */ /* 0x000fe20000400000 */
[----:B-1----:R-:W-:-:S03]  /*0210*/  FFMA R5, -R9, R4, 1 ;  /* 0x3f80000009057423 */ /* 0x002fc60000000104 */
[----:B------:R-:W1:Y:S01]  /*0220*/  FCHK P0, R0, R9 ;  /* 0x0000000900007302 */ /* 0x000e620000000000 */
[----:B------:R-:W-:-:S04]  /*0230*/  FFMA R5, R4, R5, R4 ;  /* 0x0000000504057223 */ /* 0x000fc80000000004 */
[----:B------:R-:W-:-:S04]  /*0240*/  FFMA R4, R0, R5, RZ ;  /* 0x0000000500047223 */ /* 0x000fc800000000ff */
[----:B------:R-:W-:-:S04]  /*0250*/  FFMA R6, -R9, R4, R0 ;  /* 0x0000000409067223 */ /* 0x000fc80000000100 */
[----:B------:R-:W-:Y:S01]  /*0260*/  FFMA R5, R5, R6, R4 ;  /* 0x0000000605057223 */ /* 0x000fe20000000004 */
[----:B------:R-:W-:Y:S01]  /*0270*/  IMAD.IADD R4, R2, 0x1, R3 ;  /* 0x0000000102047824 */ /* 0x000fe200078e0203 */
[----:B01----:R-:W-:Y:S06]  /*0280*/  @!P0 BRA `(.L_x_1) ;  /* 0x00000000000c8947 */ /* 0x003fec0003800000 */
[----:B------:R-:W-:-:S07]  /*0290*/  MOV R6, 0x2b0 ;  /* 0x000002b000067802 */ /* 0x000fce0000000f00 */
[----:B------:R-:W-:Y:S05]  /*02a0*/  CALL.REL.NOINC `($__internal_0_$__cuda_sm3x_div_rn_noftz_f32_slowpath) ;  /* 0x0000000000847944 */ /* 0x000fea0003c00000 */
[----:B------:R-:W-:-:S07]  /*02b0*/  IMAD.MOV.U32 R5, RZ, RZ, R0 ;  /* 0x000000ffff057224 */ /* 0x000fce00078e0000 */
.L_x_1:
[----:B------:R-:W-:Y:S05]  /*02c0*/  BSYNC.RECONVERGENT B0 ;  /* 0x0000000000007941 */ /* 0x000fea0003800200 */
.L_x_0:
[----:B------:R-:W0:Y:S01]  /*02d0*/  LDCU.64 UR14, c[0x0][0x388] ;  /* 0x00007100ff0e77ac */ /* 0x000e220008000a00 */
[----:B------:R-:W1:Y:S01]  /*02e0*/  F2I.TRUNC.NTZ R5, R5 ;  /* 0x0000000500057305 */ /* 0x000e62000020f100 */
[----:B------:R-:W2:Y:S01]  /*02f0*/  LDCU UR5, c[0x0][0x380] ;  /* 0x00007000ff0577ac */ /* 0x000ea20008000800 */
[----:B0-----:R-:W-:Y:S02]  /*0300*/  UIADD3 UR10, UP0, UPT, UR4, UR14, URZ ;  /* 0x0000000e040a7290 */ /* 0x001fe4000ff1e0ff */
[----:B-1----:R-:W-:Y:S01]  /*0310*/  IADD3 R6, P0, PT, R5, UR14, RZ ;  /* 0x0000000e05067c10 */ /* 0x002fe2000ff1e0ff */
[----:B--2---:R-:W-:-:S03]  /*0320*/  UIADD3 UR12, UP1, UPT, UR5, UR14, URZ ;  /* 0x0000000e050c7290 */ /* 0x004fc6000ff3e0ff */
[----:B------:R-:W-:Y:S01]  /*0330*/  LEA.HI.X.SX32 R7, R5, UR15, 0x1, P0 ;  /* 0x0000000f05077c11 */ /* 0x000fe200080f0eff */
[----:B------:R-:W-:Y:S02]  /*0340*/  ULEA.HI.X.SX32 UR5, UR5, UR15, 0x1, UP1 ;  /* 0x0000000f05057291 */ /* 0x000fe400088f0eff */
[----:B------:R-:W-:Y:S02]  /*0350*/  UIADD3 UR8, UP1, UPT, UR9, UR14, URZ ;  /* 0x0000000e09087290 */ /* 0x000fe4000ff3e0ff */
[----:B------:R-:W-:Y:S01]  /*0360*/  ULEA.HI.X.SX32 UR11, UR4, UR15, 0x1, UP0 ;  /* 0x0000000f040b7291 */ /* 0x000fe200080f0eff */
[----:B------:R-:W-:Y:S01]  /*0370*/  IADD3 R12, P0, PT, R2, UR14, RZ ;  /* 0x0000000e020c7c10 */ /* 0x000fe2000ff1e0ff */
[----:B------:R-:W-:Y:S01]  /*0380*/  IMAD.U32 R9, RZ, RZ, UR5 ;  /* 0x00000005ff097e24 */ /* 0x000fe2000f8e00ff */
[----:B------:R-:W-:Y:S01]  /*0390*/  UIADD3.X UR5, UPT, UPT, URZ, UR15, URZ, UP1, !UPT ;  /* 0x0000000fff057290 */ /* 0x000fe20008ffe4ff */
[----:B------:R-:W-:Y:S01]  /*03a0*/  IMAD.U32 R10, RZ, RZ, UR10 ;  /* 0x0000000aff0a7e24 */ /* 0x000fe2000f8e00ff */
[----:B------:R-:W2:Y:S01]  /*03b0*/  LDG.E.U8 R6, desc[UR6][R6.64] ;  /* 0x0000000606067981 */ /* 0x000ea2000c1e1100 */
[----:B------:R-:W-:-:S02]  /*03c0*/  IMAD.U32 R8, RZ, RZ, UR12 ;  /* 0x0000000cff087e24 */ /* 0x000fc4000f8e00ff */
[----:B------:R-:W-:Y:S01]  /*03d0*/  IMAD.U32 R11, RZ, RZ, UR11 ;  /* 0x0000000bff0b7e24 */ /* 0x000fe2000f8e00ff */
[----:B------:R-:W-:Y:S01]  /*03e0*/  LEA.HI.X.SX32 R13, R2, UR15, 0x1, P0 ;  /* 0x0000000f020d7c11 */ /* 0x000fe200080f0eff */
[----:B------:R-:W-:Y:S01]  /*03f0*/  IMAD.U32 R3, RZ, RZ, UR5 ;  /* 0x00000005ff037e24 */ /* 0x000fe2000f8e00ff */
[----:B------:R-:W2:Y:S01]  /*0400*/  LDG.E.U8 R9, desc[UR6][R8.64] ;  /* 0x0000000608097981 */ /* 0x000ea2000c1e1100 */
[----:B------:R-:W-:Y:S01]  /*0410*/  IMAD.U32 R2, RZ, RZ, UR8 ;  /* 0x00000008ff027e24 */ /* 0x000fe2000f8e00ff */
[----:B------:R-:W0:Y:S02]  /*0420*/  LDCU.64 UR10, c[0x0][0x390] ;  /* 0x00007200ff0a77ac */ /* 0x000e240008000a00 */
[----:B------:R-:W2:Y:S04]  /*0430*/  LDG.E.U8 R10, desc[UR6][R10.64] ;  /* 0x000000060a0a7981 */ /* 0x000ea8000c1e1100 */
[----:B------:R-:W3:Y:S04]  /*0440*/  LDG.E.U8 R12, desc[UR6][R12.64] ;  /* 0x000000060c0c7981 */ /* 0x000ee8000c1e1100 */
[----:B------:R-:W3:Y:S01]  /*0450*/  LDG.E.U8 R3, desc[UR6][R2.64] ;  /* 0x0000000602037981 */ /* 0x000ee2000c1e1100 */
[----:B0-----:R-:W-:-:S05]  /*0460*/  IADD3 R4, P0, PT, R4, UR10, RZ ;  /* 0x0000000a04047c10 */ /* 0x001fca000ff1e0ff */
[----:B------:R-:W-:Y:S01]  /*0470*/  IMAD.X R5, RZ, RZ, UR11, P0 ;  /* 0x0000000bff057e24 */ /* 0x000fe200080e06ff */
[----:B--2---:R-:W-:-:S04]  /*0480*/  IADD3 R6, PT, PT, R10, R9, R6 ;  /* 0x000000090a067210 */ /* 0x004fc80007ffe006 */
[----:B---3--:R-:W-:-:S05]  /*0490*/  IADD3 R7, PT, PT, R12, R6, R3 ;  /* 0x000000060c077210 */ /* 0x008fca0007ffe003 */
[----:B------:R-:W-:Y:S01]  /*04a0*/  STG.E.U8 desc[UR6][R4.64], R7 ;  /* 0x0000000704007986 */ /* 0x000fe2000c101106 */
[----:B------:R-:W-:Y:S05]  /*04b0*/  EXIT ;  /* 0x000000000000794d */ /* 0x000fea0003800000 */
        .weak           $__internal_0_$__cuda_sm3x_div_rn_noftz_f32_slowpath
        .type           $__internal_0_$__cuda_sm3x_div_rn_noftz_f32_slowpath,@function
        .size           $__internal_0_$__cuda_sm3x_div_rn_noftz_f32_slowpath,(.L_x_14 - $__internal_0_$__cuda_sm3x_div_rn_noftz_f32_slowpath)
$__internal_0_$__cuda_sm3x_div_rn_noftz_f32_slowpath:
[----:B------:R-:W-:Y:S01]  /*04c0*/  SHF.R.U32.HI R5, RZ, 0x17, R9 ;  /* 0x00000017ff057819 */ /* 0x000fe20000011609 */
[----:B------:R-:W-:Y:S01]  /*04d0*/  BSSY.RECONVERGENT B1, `(.L_x_2) ;  /* 0x0000064000017945 */ /* 0x000fe20003800200 */
[--C-:B------:R-:W-:Y:S01]  /*04e0*/  SHF.R.U32.HI R3, RZ, 0x17, R0.reuse ;  /* 0x00000017ff037819 */ /* 0x100fe20000011600 */
[----:B------:R-:W-:Y:S01]  /*04f0*/  IMAD.MOV.U32 R8, RZ, RZ, R0 ;  /* 0x000000ffff087224 */ /* 0x000fe200078e0000 */
[----:B------:R-:W-:Y:S02]  /*0500*/  LOP3.LUT R7, R5, 0xff, RZ, 0xc0, !PT ;  /* 0x000000ff05077812 */ /* 0x000fe400078ec0ff */
[----:B------:R-:W-:-:S03]  /*0510*/  LOP3.LUT R5, R3, 0xff, RZ, 0xc0, !PT ;  /* 0x000000ff03057812 */ /* 0x000fc600078ec0ff */
[----:B------:R-:W-:Y:S02]  /*0520*/  VIADD R12, R7, 0xffffffff ;  /* 0xffffffff070c7836 */ /* 0x000fe40000000000 */
[----:B------:R-:W-:-:S03]  /*0530*/  VIADD R11, R5, 0xffffffff ;  /* 0xffffffff050b7836 */ /* 0x000fc60000000000 */
[----:B------:R-:W-:-:S04]  /*0540*/  ISETP.GT.U32.AND P0, PT, R12, 0xfd, PT ;  /* 0x000000fd0c00780c */ /* 0x000fc80003f04070 */
[----:B------:R-:W-:-:S13]  /*0550*/  ISETP.GT.U32.OR P0, PT, R11, 0xfd, P0 ;  /* 0x000000fd0b00780c */ /* 0x000fda0000704470 */
[----:B------:R-:W-:Y:S01]  /*0560*/  @!P0 IMAD.MOV.U32 R10, RZ, RZ, RZ ;  /* 0x000000ffff0a8224 */ /* 0x000fe200078e00ff */
[----:B------:R-:W-:Y:S06]  /*0570*/  @!P0 BRA `(.L_x_3) ;  /* 0x0000000000608947 */ /* 0x000fec0003800000 */
[----:B------:R-:W-:Y:S01]  /*0580*/  FSETP.GTU.FTZ.AND P0, PT, |R0|, +INF , PT ;  /* 0x7f8000000000780b */ /* 0x000fe20003f1c200 */
[----:B------:R-:W-:Y:S01]  /*0590*/  IMAD.MOV.U32 R3, RZ, RZ, R9 ;  /* 0x000000ffff037224 */ /* 0x000fe200078e0009 */
[----:B------:R-:W-:-:S04]  /*05a0*/  FSETP.GTU.FTZ.AND P1, PT, |R9|, +INF , PT ;  /* 0x7f8000000900780b */ /* 0x000fc80003f3c200 */
[----:B------:R-:W-:-:S13]  /*05b0*/  PLOP3.LUT P0, PT, P0, P1, PT, 0xf8, 0x8f ;  /* 0x00000000008f781c */ /* 0x000fda0000703f70 */
[----:B------:R-:W-:Y:S05]  /*05c0*/  @P0 BRA `(.L_x_4) ;  /* 0x00000004004c0947 */ /* 0x000fea0003800000 */
[----:B------:R-:W-:-:S13]  /*05d0*/  LOP3.LUT P0, RZ, R9, 0x7fffffff, R8, 0xc8, !PT ;  /* 0x7fffffff09ff7812 */ /* 0x000fda000780c808 */
[----:B------:R-:W-:Y:S05]  /*05e0*/  @!P0 BRA `(.L_x_5) ;  /* 0x00000004003c8947 */ /* 0x000fea0003800000 */
[C---:B------:R-:W-:Y:S02]  /*05f0*/  FSETP.NEU.FTZ.AND P2, PT, |R0|.reuse, +INF , PT ;  /* 0x7f8000000000780b */ /* 0x040fe40003f5d200 */
[----:B------:R-:W-:Y:S02]  /*0600*/  FSETP.NEU.FTZ.AND P1, PT, |R3|, +INF , PT ;  /* 0x7f8000000300780b */ /* 0x000fe40003f3d200 */
[----:B------:R-:W-:-:S11]  /*0610*/  FSETP.NEU.FTZ.AND P0, PT, |R0|, +INF , PT ;  /* 0x7f8000000000780b */ /* 0x000fd60003f1d200 */
[----:B------:R-:W-:Y:S05]  /*0620*/  @!P1 BRA !P2, `(.L_x_5) ;  /* 0x00000004002c9947 */ /* 0x000fea0005000000 */
[----:B------:R-:W-:-:S04]  /*0630*/  LOP3.LUT P2, RZ, R8, 0x7fffffff, RZ, 0xc0, !PT ;  /* 0x7fffffff08ff7812 */ /* 0x000fc8000784c0ff */
[----:B------:R-:W-:-:S13]  /*0640*/  PLOP3.LUT P1, PT, P1, P2, PT, 0x2f, 0xf2 ;  /* 0x0000000000f2781c */ /* 0x000fda0000f24577 */
[----:B------:R-:W-:Y:S05]  /*0650*/  @P1 BRA `(.L_x_6) ;  /* 0x0000000400181947 */ /* 0x000fea0003800000 */
[----:B------:R-:W-:-:S04]  /*0660*/  LOP3.LUT P1, RZ, R9, 0x7fffffff, RZ, 0xc0, !PT ;  /* 0x7fffffff09ff7812 */ /* 0x000fc8000782c0ff */
[----:B------:R-:W-:-:S13]  /*0670*/  PLOP3.LUT P0, PT, P0, P1, PT, 0x2f, 0xf2 ;  /* 0x0000000000f2781c */ /* 0x000fda0000702577 */
[----:B------:R-:W-:Y:S05]  /*0680*/  @P0 BRA `(.L_x_7) ;  /* 0x0000000400000947 */ /* 0x000fea0003800000 */
[----:B------:R-:W-:Y:S02]  /*0690*/  ISETP.GE.AND P0, PT, R11, RZ, PT ;  /* 0x000000ff0b00720c */ /* 0x000fe40003f06270 */
[----:B------:R-:W-:-:S11]  /*06a0*/  ISETP.GE.AND P1, PT, R12, RZ, PT ;  /* 0x000000ff0c00720c */ /* 0x000fd60003f26270 */
[----:B------:R-:W-:Y:S02]  /*06b0*/  @P0 IMAD.MOV.U32 R10, RZ, RZ, RZ ;  /* 0x000000ffff0a0224 */ /* 0x000fe400078e00ff */
[----:B------:R-:W-:Y:S01]  /*06c0*/  @!P0 FFMA R8, R0, 1.84467440737095516160e+19, RZ ;  /* 0x5f80000000088823 */ /* 0x000fe200000000ff */
[----:B------:R-:W-:Y:S02]  /*06d0*/  @!P0 IMAD.MOV.U32 R10, RZ, RZ, -0x40 ;  /* 0xffffffc0ff0a8424 */ /* 0x000fe400078e00ff */
[----:B------:R-:W-:Y:S02]  /*06e0*/  @!P1 FFMA R9, R3, 1.84467440737095516160e+19, RZ ;  /* 0x5f80000003099823 */ /* 0x000fe400000000ff */
[----:B------:R-:W-:-:S07]  /*06f0*/  @!P1 VIADD R10, R10, 0x40 ;  /* 0x000000400a0a9836 */ /* 0x000fce0000000000 */
.L_x_3:
[----:B------:R-:W-:Y:S01]  /*0700*/  LEA R0, R7, 0xc0800000, 0x17 ;  /* 0xc080000007007811 */ /* 0x000fe200078eb8ff */
[----:B------:R-:W-:Y:S01]  /*0710*/  VIADD R5, R5, 0xffffff81 ;  /* 0xffffff8105057836 */ /* 0x000fe20000000000 */
[----:B------:R-:W-:Y:S03]  /*0720*/  BSSY.RECONVERGENT B2, `(.L_x_8) ;  /* 0x0000035000027945 */ /* 0x000fe60003800200 */
[----:B------:R-:W-:Y:S02]  /*0730*/  IMAD.IADD R9, R9, 0x1, -R0 ;  /* 0x0000000109097824 */ /* 0x000fe400078e0a00 */
[C---:B------:R-:W-:Y:S01]  /*0740*/  IMAD R0, R5.reuse, -0x800000, R8 ;  /* 0xff80000005007824 */ /* 0x040fe200078e0208 */
[----:B------:R-:W-:Y:S01]  /*0750*/  IADD3 R5, PT, PT, R5, 0x7f, -R7 ;  /* 0x0000007f05057810 */ /* 0x000fe20007ffe807 */
[----:B------:R-:W0:Y:S01]  /*0760*/  MUFU.RCP R3, R9 ;  /* 0x0000000900037308 */ /* 0x000e220000001000 */
[----:B------:R-:W-:-:S03]  /*0770*/  FADD.FTZ R11, -R9, -RZ ;  /* 0x800000ff090b7221 */ /* 0x000fc60000010100 */
[----:B------:R-:W-:Y:S02]  /*0780*/  IMAD.IADD R5, R5, 0x1, R10 ;  /* 0x0000000105057824 */ /* 0x000fe400078e020a */
[----:B0-----:R-:W-:-:S04]  /*0790*/  FFMA R12, R3, R11, 1 ;  /* 0x3f800000030c7423 */ /* 0x001fc8000000000b */
[----:B------:R-:W-:-:S04]  /*07a0*/  FFMA R12, R3, R12, R3 ;  /* 0x0000000c030c7223 */ /* 0x000fc80000000003 */
[----:B------:R-:W-:-:S04]  /*07b0*/  FFMA R3, R0, R12, RZ ;  /* 0x0000000c00037223 */ /* 0x000fc800000000ff */
[----:B------:R-:W-:-:S04]  /*07c0*/  FFMA R8, R11, R3, R0 ;  /* 0x000000030b087223 */ /* 0x000fc80000000000 */
[----:B------:R-:W-:-:S04]  /*07d0*/  FFMA R13, R12, R8, R3 ;  /* 0x000000080c0d7223 */ /* 0x000fc80000000003 */
[----:B------:R-:W-:-:S04]  /*07e0*/  FFMA R8, R11, R13, R0 ;  /* 0x0000000d0b087223 */ /* 0x000fc80000000000 */
[----:B------:R-:W-:-:S05]  /*07f0*/  FFMA R0, R12, R8, R13 ;  /* 0x000000080c007223 */ /* 0x000fca000000000d */
[----:B------:R-:W-:-:S04]  /*0800*/  SHF.R.U32.HI R3, RZ, 0x17, R0 ;  /* 0x00000017ff037819 */ /* 0x000fc80000011600 */
[----:B------:R-:W-:-:S05]  /*0810*/  LOP3.LUT R3, R3, 0xff, RZ, 0xc0, !PT ;  /* 0x000000ff03037812 */ /* 0x000fca00078ec0ff */
[----:B------:R-:W-:-:S04]  /*0820*/  IMAD.IADD R7, R3, 0x1, R5 ;  /* 0x0000000103077824 */ /* 0x000fc800078e0205 */
[----:B------:R-:W-:-:S05]  /*0830*/  VIADD R3, R7, 0xffffffff ;  /* 0xffffffff07037836 */ /* 0x000fca0000000000 */
[----:B------:R-:W-:-:S13]  /*0840*/  ISETP.GE.U32.AND P0, PT, R3, 0xfe, PT ;  /* 0x000000fe0300780c */ /* 0x000fda0003f06070 */
[----:B------:R-:W-:Y:S05]  /*0850*/  @!P0 BRA `(.L_x_9) ;  /* 0x0000000000808947 */ /* 0x000fea0003800000 */
[----:B------:R-:W-:-:S13]  /*0860*/  ISETP.GT.AND P0, PT, R7, 0xfe, PT ;  /* 0x000000fe0700780c */ /* 0x000fda0003f04270 */
[----:B------:R-:W-:Y:S05]  /*0870*/  @P0 BRA `(.L_x_10) ;  /* 0x00000000006c0947 */ /* 0x000fea0003800000 */
[----:B------:R-:W-:-:S13]  /*0880*/  ISETP.GE.AND P0, PT, R7, 0x1, PT ;  /* 0x000000010700780c */ /* 0x000fda0003f06270 */
[----:B------:R-:W-:Y:S05]  /*0890*/  @P0 BRA `(.L_x_11) ;  /* 0x0000000000740947 */ /* 0x000fea0003800000 */
[----:B------:R-:W-:Y:S02]  /*08a0*/  ISETP.GE.AND P0, PT, R7, -0x18, PT ;  /* 0xffffffe80700780c */ /* 0x000fe40003f06270 */
[----:B------:R-:W-:-:S11]  /*08b0*/  LOP3.LUT R0, R0, 0x80000000, RZ, 0xc0, !PT ;  /* 0x8000000000007812 */ /* 0x000fd600078ec0ff */
[----:B------:R-:W-:Y:S05]  /*08c0*/  @!P0 BRA `(.L_x_11) ;  /* 0x0000000000688947 */ /* 0x000fea0003800000 */
[CC--:B------:R-:W-:Y:S01]  /*08d0*/  FFMA.RZ R3, R12.reuse, R8.reuse, R13 ;  /* 0x000000080c037223 */ /* 0x0c0fe2000000c00d */
[C---:B------:R-:W-:Y:S01]  /*08e0*/  VIADD R10, R7.reuse, 0x20 ;  /* 0x00000020070a7836 */ /* 0x040fe20000000000 */
[C---:B------:R-:W-:Y:S02]  /*08f0*/  ISETP.NE.AND P2, PT, R7.reuse, RZ, PT ;  /* 0x000000ff0700720c */ /* 0x040fe40003f45270 */
[----:B------:R-:W-:Y:S01]  /*0900*/  ISETP.NE.AND P1, PT, R7, RZ, PT ;  /* 0x000000ff0700720c */ /* 0x000fe20003f25270 */
[----:B------:R-:W-:Y:S01]  /*0910*/  IMAD.MOV R7, RZ, RZ, -R7 ;  /* 0x000000ffff077224 */ /* 0x000fe200078e0a07 */
[----:B------:R-:W-:Y:S01]  /*0920*/  LOP3.LUT R5, R3, 0x7fffff, RZ, 0xc0, !PT ;  /* 0x007fffff03057812 */ /* 0x000fe200078ec0ff */
[CCC-:B------:R-:W-:Y:S01]  /*0930*/  FFMA.RP R3, R12.reuse, R8.reuse, R13.reuse ;  /* 0x000000080c037223 */ /* 0x1c0fe2000000800d */
[----:B------:R-:W-:Y:S02]  /*0940*/  FFMA.RM R8, R12, R8, R13 ;  /* 0x000000080c087223 */ /* 0x000fe4000000400d */
[----:B------:R-:W-:-:S03]  /*0950*/  LOP3.LUT R5, R5, 0x800000, RZ, 0xfc, !PT ;  /* 0x0080000005057812 */ /* 0x000fc600078efcff */
[----:B------:R-:W-:Y:S02]  /*0960*/  FSETP.NEU.FTZ.AND P0, PT, R3, R8, PT ;  /* 0x000000080300720b */ /* 0x000fe40003f1d000 */
[----:B------:R-:W-:Y:S02]  /*0970*/  SHF.L.U32 R10, R5, R10, RZ ;  /* 0x0000000a050a7219 */ /* 0x000fe400000006ff */
[----:B------:R-:W-:Y:S02]  /*0980*/  SEL R8, R7, RZ, P2 ;  /* 0x000000ff07087207 */ /* 0x000fe40001000000 */
[----:B------:R-:W-:Y:S02]  /*0990*/  ISETP.NE.AND P1, PT, R10, RZ, P1 ;  /* 0x000000ff0a00720c */ /* 0x000fe40000f25270 */
[----:B------:R-:W-:Y:S02]  /*09a0*/  SHF.R.U32.HI R8, RZ, R8, R5 ;  /* 0x00000008ff087219 */ /* 0x000fe40000011605 */
[----:B------:R-:W-:-:S02]  /*09b0*/  PLOP3.LUT P0, PT, P0, P1, PT, 0xf8, 0x8f ;  /* 0x00000000008f781c */ /* 0x000fc40000703f70 */
[----:B------:R-:W-:Y:S02]  /*09c0*/  SHF.R.U32.HI R10, RZ, 0x1, R8 ;  /* 0x00000001ff0a7819 */ /* 0x000fe40000011608 */
[----:B------:R-:W-:-:S04]  /*09d0*/  SEL R3, RZ, 0x1, !P0 ;  /* 0x00000001ff037807 */ /* 0x000fc80004000000 */
[----:B------:R-:W-:-:S04]  /*09e0*/  LOP3.LUT R3, R3, 0x1, R10, 0xf8, !PT ;  /* 0x0000000103037812 */ /* 0x000fc800078ef80a */
[----:B------:R-:W-:-:S05]  /*09f0*/  LOP3.LUT R3, R3, R8, RZ, 0xc0, !PT ;  /* 0x0000000803037212 */ /* 0x000fca00078ec0ff */
[----:B------:R-:W-:-:S05]  /*0a00*/  IMAD.IADD R3, R10, 0x1, R3 ;  /* 0x000000010a037824 */ /* 0x000fca00078e0203 */
[----:B------:R-:W-:Y:S01]  /*0a10*/  LOP3.LUT R0, R3, R0, RZ, 0xfc, !PT ;  /* 0x0000000003007212 */ /* 0x000fe200078efcff */
[----:B------:R-:W-:Y:S06]  /*0a20*/  BRA `(.L_x_11) ;  /* 0x0000000000107947 */ /* 0x000fec0003800000 */
.L_x_10:
[----:B------:R-:W-:-:S04]  /*0a30*/  LOP3.LUT R0, R0, 0x80000000, RZ, 0xc0, !PT ;  /* 0x8000000000007812 */ /* 0x000fc800078ec0ff */
[----:B------:R-:W-:Y:S01]  /*0a40*/  LOP3.LUT R0, R0, 0x7f800000, RZ, 0xfc, !PT ;  /* 0x7f80000000007812 */ /* 0x000fe200078efcff */
[----:B------:R-:W-:Y:S06]  /*0a50*/  BRA `(.L_x_11) ;  /* 0x0000000000047947 */ /* 0x000fec0003800000 */
.L_x_9:
[----:B------:R-:W-:-:S07]  /*0a60*/  IMAD R0, R5, 0x800000, R0 ;  /* 0x0080000005007824 */ /* 0x000fce00078e0200 */
.L_x_11:
[----:B------:R-:W-:Y:S05]  /*0a70*/  BSYNC.RECONVERGENT B2 ;  /* 0x0000000000027941 */ /* 0x000fea0003800200 */
.L_x_8:
[----:B------:R-:W-:Y:S05]  /*0a80*/  BRA `(.L_x_12) ;  /* 0x0000000000207947 */ /* 0x000fea0003800000 */
.L_x_7:
[----:B------:R-:W-:-:S04]  /*0a90*/  LOP3.LUT R0, R9, 0x80000000, R8, 0x48, !PT ;  /* 0x8000000009007812 */ /* 0x000fc800078e4808 */
[----:B------:R-:W-:Y:S01]  /*0aa0*/  LOP3.LUT R0, R0, 0x7f800000, RZ, 0xfc, !PT ;  /* 0x7f80000000007812 */ /* 0x000fe200078efcff */
[----:B------:R-:W-:Y:S06]  /*0ab0*/  BRA `(.L_x_12) ;  /* 0x0000000000147947 */ /* 0x000fec0003800000 */
.L_x_6:
[----:B------:R-:W-:Y:S01]  /*0ac0*/  LOP3.LUT R0, R9, 0x80000000, R8, 0x48, !PT ;  /* 0x8000000009007812 */ /* 0x000fe200078e4808 */
[----:B------:R-:W-:Y:S06]  /*0ad0*/  BRA `(.L_x_12) ;  /* 0x00000000000c7947 */ /* 0x000fec0003800000 */
.L_x_5:
[----:B------:R-:W0:Y:S01]  /*0ae0*/  MUFU.RSQ R0, -QNAN ;  /* 0xffc0000000007908 */ /* 0x000e220000001400 */
[----:B------:R-:W-:Y:S05]  /*0af0*/  BRA `(.L_x_12) ;  /* 0x0000000000047947 */ /* 0x000fea0003800000 */
.L_x_4:
[----:B------:R-:W-:-:S07]  /*0b00*/  FADD.FTZ R0, R0, R3 ;  /* 0x0000000300007221 */ /* 0x000fce0000010000 */
.L_x_12:
[----:B------:R-:W-:Y:S05]  /*0b10*/  BSYNC.RECONVERGENT B1 ;  /* 0x0000000000017941 */ /* 0x000fea0003800200 */
.L_x_2:
[----:B------:R-:W-:-:S04]  /*0b20*/  IMAD.MOV.U32 R7, RZ, RZ, 0x0 ;  /* 0x00000000ff077424 */ /* 0x000fc800078e00ff */
[----:B0-----:R-:W-:Y:S05]  /*0b30*/  RET.REL.NODEC R6 `(_Z10calc_scoreiiPaS_) ;  /* 0xfffffff406307950 */ /* 0x001fea0003c3ffff */
.L_x_13:
[----:B------:R-:W-:-:S00]  /*0b40*/  BRA `(.L_x_13) ;  /* 0xfffffffc00fc7947 */ /* 0x000fc0000383ffff */
[----:B------:R-:W-:-:S00]  /*0b50*/  NOP ;  /* 0x0000000000007918 */ /* 0x000fc00000000000 */
        /* <DEDUP_REMOVED lines=10> */
.L_x_14:


//--------------------- .nv.shared.reserved.0     --------------------------
	.section	.nv.shared.reserved.0,"aw",@nobits
	.weak		__nv_reservedSMEM_offset_0_alias
	.size		__nv_reservedSMEM_offset_0_alias, 0, 64
	.other		__nv_reservedSMEM_offset_0_alias,@"STO_CUDA_RESERVED_SHARED STV_DEFAULT"
__nv_reservedSMEM_offset_0_alias:
	.zero		0
	.zero		64


//--------------------- .nv.constant0._Z10calc_scoreiiPaS_ --------------------------
	.section	.nv.constant0._Z10calc_scoreiiPaS_,"a",@progbits
	.sectionflags	@""
	.align	4
.nv.constant0._Z10calc_scoreiiPaS_:
	.zero		920


//--------------------- SYMBOLS --------------------------

	.type		.nv.reservedSmem.offset0,@object
	.size		.nv.reservedSmem.offset0,0x4
